//
// Generated by NVIDIA NVVM Compiler
//
// Compiler Build ID: CL-36424714
// Cuda compilation tools, release 13.0, V13.0.88
// Based on NVVM 20.0.0
//

.version 9.0
.target sm_100
.address_size 64

	// .globl	_Z15gpu_matrix_multPfS_S_iii
.extern .func  (.param .b32 func_retval0) vprintf
(
	.param .b64 vprintf_param_0,
	.param .b64 vprintf_param_1
)
;
.global .align 1 .b8 $str[4] = {37, 100, 10};
.global .align 1 .b8 $str$1[25] = {97, 110, 100, 32, 104, 101, 108, 108, 111, 32, 102, 114, 111, 109, 32, 65, 51, 48, 32, 71, 80, 85, 33, 10};

.visible .entry _Z15gpu_matrix_multPfS_S_iii(
	.param .u64 .ptr .align 1 _Z15gpu_matrix_multPfS_S_iii_param_0,
	.param .u64 .ptr .align 1 _Z15gpu_matrix_multPfS_S_iii_param_1,
	.param .u64 .ptr .align 1 _Z15gpu_matrix_multPfS_S_iii_param_2,
	.param .u32 _Z15gpu_matrix_multPfS_S_iii_param_3,
	.param .u32 _Z15gpu_matrix_multPfS_S_iii_param_4,
	.param .u32 _Z15gpu_matrix_multPfS_S_iii_param_5
)
{
	.local .align 8 .b8 	__local_depot0[8];
	.reg .b64 	%SP;
	.reg .b64 	%SPL;
	.reg .pred 	%p<13>;
	.reg .b32 	%r<79>;
	.reg .b32 	%f<62>;
	.reg .b64 	%rd<57>;

	mov.u64 	%SPL, __local_depot0;
	cvta.local.u64 	%SP, %SPL;
	ld.param.u64 	%rd7, [_Z15gpu_matrix_multPfS_S_iii_param_0];
	ld.param.u64 	%rd8, [_Z15gpu_matrix_multPfS_S_iii_param_1];
	ld.param.u64 	%rd6, [_Z15gpu_matrix_multPfS_S_iii_param_2];
	ld.param.u32 	%r32, [_Z15gpu_matrix_multPfS_S_iii_param_3];
	ld.param.u32 	%r30, [_Z15gpu_matrix_multPfS_S_iii_param_4];
	ld.param.u32 	%r31, [_Z15gpu_matrix_multPfS_S_iii_param_5];
	cvta.to.global.u64 	%rd1, %rd8;
	cvta.to.global.u64 	%rd2, %rd7;
	mov.u32 	%r33, %ctaid.y;
	mov.u32 	%r34, %ntid.y;
	mov.u32 	%r35, %tid.y;
	mad.lo.s32 	%r1, %r33, %r34, %r35;
	mov.u32 	%r36, %ctaid.x;
	mov.u32 	%r37, %ntid.x;
	mov.u32 	%r38, %tid.x;
	mad.lo.s32 	%r2, %r36, %r37, %r38;
	setp.ge.s32 	%p1, %r1, %r32;
	setp.ge.s32 	%p2, %r2, %r31;
	or.pred  	%p3, %p1, %p2;
	@%p3 bra 	$L__BB0_14;
	setp.lt.s32 	%p4, %r30, 1;
	mov.b32 	%r78, 0;
	@%p4 bra 	$L__BB0_13;
	mul.lo.s32 	%r3, %r30, %r1;
	and.b32  	%r4, %r30, 7;
	setp.lt.u32 	%p5, %r30, 8;
	mov.b32 	%r73, 0;
	mov.u32 	%r78, %r73;
	@%p5 bra 	$L__BB0_5;
	and.b32  	%r73, %r30, 2147483640;
	neg.s32 	%r67, %r73;
	shl.b32 	%r7, %r31, 3;
	mul.wide.u32 	%rd9, %r3, 4;
	add.s64 	%rd10, %rd9, %rd2;
	add.s64 	%rd56, %rd10, 16;
	mov.b32 	%r78, 0;
	mul.wide.s32 	%rd13, %r31, 4;
	mov.u32 	%r66, %r2;
$L__BB0_4:
	.pragma "nounroll";
	ld.global.f32 	%f1, [%rd56+-16];
	mul.wide.s32 	%rd11, %r66, 4;
	add.s64 	%rd12, %rd1, %rd11;
	ld.global.f32 	%f2, [%rd12];
	cvt.rn.f32.s32 	%f3, %r78;
	fma.rn.f32 	%f4, %f1, %f2, %f3;
	cvt.rzi.s32.f32 	%r43, %f4;
	ld.global.f32 	%f5, [%rd56+-12];
	add.s64 	%rd14, %rd12, %rd13;
	ld.global.f32 	%f6, [%rd14];
	cvt.rn.f32.s32 	%f7, %r43;
	fma.rn.f32 	%f8, %f5, %f6, %f7;
	cvt.rzi.s32.f32 	%r44, %f8;
	ld.global.f32 	%f9, [%rd56+-8];
	add.s64 	%rd15, %rd14, %rd13;
	ld.global.f32 	%f10, [%rd15];
	cvt.rn.f32.s32 	%f11, %r44;
	fma.rn.f32 	%f12, %f9, %f10, %f11;
	cvt.rzi.s32.f32 	%r45, %f12;
	ld.global.f32 	%f13, [%rd56+-4];
	add.s64 	%rd16, %rd15, %rd13;
	ld.global.f32 	%f14, [%rd16];
	cvt.rn.f32.s32 	%f15, %r45;
	fma.rn.f32 	%f16, %f13, %f14, %f15;
	cvt.rzi.s32.f32 	%r46, %f16;
	ld.global.f32 	%f17, [%rd56];
	add.s64 	%rd17, %rd16, %rd13;
	ld.global.f32 	%f18, [%rd17];
	cvt.rn.f32.s32 	%f19, %r46;
	fma.rn.f32 	%f20, %f17, %f18, %f19;
	cvt.rzi.s32.f32 	%r47, %f20;
	ld.global.f32 	%f21, [%rd56+4];
	add.s64 	%rd18, %rd17, %rd13;
	ld.global.f32 	%f22, [%rd18];
	cvt.rn.f32.s32 	%f23, %r47;
	fma.rn.f32 	%f24, %f21, %f22, %f23;
	cvt.rzi.s32.f32 	%r48, %f24;
	ld.global.f32 	%f25, [%rd56+8];
	add.s64 	%rd19, %rd18, %rd13;
	ld.global.f32 	%f26, [%rd19];
	cvt.rn.f32.s32 	%f27, %r48;
	fma.rn.f32 	%f28, %f25, %f26, %f27;
	cvt.rzi.s32.f32 	%r49, %f28;
	ld.global.f32 	%f29, [%rd56+12];
	add.s64 	%rd20, %rd19, %rd13;
	ld.global.f32 	%f30, [%rd20];
	cvt.rn.f32.s32 	%f31, %r49;
	fma.rn.f32 	%f32, %f29, %f30, %f31;
	cvt.rzi.s32.f32 	%r78, %f32;
	add.s32 	%r67, %r67, 8;
	add.s32 	%r66, %r66, %r7;
	add.s64 	%rd56, %rd56, 32;
	setp.ne.s32 	%p6, %r67, 0;
	@%p6 bra 	$L__BB0_4;
$L__BB0_5:
	setp.eq.s32 	%p7, %r4, 0;
	@%p7 bra 	$L__BB0_13;
	and.b32  	%r17, %r30, 3;
	setp.lt.u32 	%p8, %r4, 4;
	@%p8 bra 	$L__BB0_8;
	add.s32 	%r51, %r73, %r3;
	mul.wide.u32 	%rd21, %r51, 4;
	add.s64 	%rd22, %rd2, %rd21;
	ld.global.f32 	%f33, [%rd22];
	mad.lo.s32 	%r52, %r73, %r31, %r2;
	mul.wide.s32 	%rd23, %r52, 4;
	add.s64 	%rd24, %rd1, %rd23;
	ld.global.f32 	%f34, [%rd24];
	cvt.rn.f32.s32 	%f35, %r78;
	fma.rn.f32 	%f36, %f33, %f34, %f35;
	cvt.rzi.s32.f32 	%r53, %f36;
	cvt.u64.u32 	%rd25, %r3;
	cvt.u64.u32 	%rd26, %r73;
	add.s64 	%rd27, %rd26, %rd25;
	shl.b64 	%rd28, %rd27, 2;
	add.s64 	%rd29, %rd2, %rd28;
	ld.global.f32 	%f37, [%rd29+4];
	mul.wide.s32 	%rd30, %r31, 4;
	add.s64 	%rd31, %rd24, %rd30;
	ld.global.f32 	%f38, [%rd31];
	cvt.rn.f32.s32 	%f39, %r53;
	fma.rn.f32 	%f40, %f37, %f38, %f39;
	cvt.rzi.s32.f32 	%r54, %f40;
	ld.global.f32 	%f41, [%rd29+8];
	add.s64 	%rd32, %rd31, %rd30;
	ld.global.f32 	%f42, [%rd32];
	cvt.rn.f32.s32 	%f43, %r54;
	fma.rn.f32 	%f44, %f41, %f42, %f43;
	cvt.rzi.s32.f32 	%r55, %f44;
	ld.global.f32 	%f45, [%rd29+12];
	add.s64 	%rd33, %rd32, %rd30;
	ld.global.f32 	%f46, [%rd33];
	cvt.rn.f32.s32 	%f47, %r55;
	fma.rn.f32 	%f48, %f45, %f46, %f47;
	cvt.rzi.s32.f32 	%r78, %f48;
	add.s32 	%r73, %r73, 4;
$L__BB0_8:
	setp.eq.s32 	%p9, %r17, 0;
	@%p9 bra 	$L__BB0_13;
	setp.eq.s32 	%p10, %r17, 1;
	@%p10 bra 	$L__BB0_11;
	add.s32 	%r57, %r73, %r3;
	mul.wide.u32 	%rd34, %r57, 4;
	add.s64 	%rd35, %rd2, %rd34;
	ld.global.f32 	%f49, [%rd35];
	mad.lo.s32 	%r58, %r73, %r31, %r2;
	mul.wide.s32 	%rd36, %r58, 4;
	add.s64 	%rd37, %rd1, %rd36;
	ld.global.f32 	%f50, [%rd37];
	cvt.rn.f32.s32 	%f51, %r78;
	fma.rn.f32 	%f52, %f49, %f50, %f51;
	cvt.rzi.s32.f32 	%r59, %f52;
	cvt.u64.u32 	%rd38, %r3;
	cvt.u64.u32 	%rd39, %r73;
	add.s64 	%rd40, %rd39, %rd38;
	shl.b64 	%rd41, %rd40, 2;
	add.s64 	%rd42, %rd2, %rd41;
	ld.global.f32 	%f53, [%rd42+4];
	mul.wide.s32 	%rd43, %r31, 4;
	add.s64 	%rd44, %rd37, %rd43;
	ld.global.f32 	%f54, [%rd44];
	cvt.rn.f32.s32 	%f55, %r59;
	fma.rn.f32 	%f56, %f53, %f54, %f55;
	cvt.rzi.s32.f32 	%r78, %f56;
	add.s32 	%r73, %r73, 2;
$L__BB0_11:
	and.b32  	%r60, %r30, 1;
	setp.eq.b32 	%p11, %r60, 1;
	not.pred 	%p12, %p11;
	@%p12 bra 	$L__BB0_13;
	add.s32 	%r61, %r73, %r3;
	mul.wide.u32 	%rd45, %r61, 4;
	add.s64 	%rd46, %rd2, %rd45;
	ld.global.f32 	%f57, [%rd46];
	mad.lo.s32 	%r62, %r73, %r31, %r2;
	mul.wide.s32 	%rd47, %r62, 4;
	add.s64 	%rd48, %rd1, %rd47;
	ld.global.f32 	%f58, [%rd48];
	cvt.rn.f32.s32 	%f59, %r78;
	fma.rn.f32 	%f60, %f57, %f58, %f59;
	cvt.rzi.s32.f32 	%r78, %f60;
$L__BB0_13:
	cvt.rn.f32.s32 	%f61, %r78;
	mad.lo.s32 	%r63, %r31, %r1, %r2;
	cvta.to.global.u64 	%rd49, %rd6;
	mul.wide.s32 	%rd50, %r63, 4;
	add.s64 	%rd51, %rd49, %rd50;
	st.global.f32 	[%rd51], %f61;
	add.u64 	%rd52, %SP, 0;
	add.u64 	%rd53, %SPL, 0;
	st.local.u32 	[%rd53], %r78;
	mov.u64 	%rd54, $str;
	cvta.global.u64 	%rd55, %rd54;
	{ // callseq 0, 0
	.param .b64 param0;
	st.param.b64 	[param0], %rd55;
	.param .b64 param1;
	st.param.b64 	[param1], %rd52;
	.param .b32 retval0;
	call.uni (retval0), 
	vprintf, 
	(
	param0, 
	param1
	);
	ld.param.b32 	%r64, [retval0];
	} // callseq 0
$L__BB0_14:
	ret;

}
	// .globl	_Z12helloFromGPUv
.visible .entry _Z12helloFromGPUv()
{
	.reg .b32 	%r<3>;
	.reg .b64 	%rd<3>;

	mov.u64 	%rd1, $str$1;
	cvta.global.u64 	%rd2, %rd1;
	{ // callseq 1, 0
	.param .b64 param0;
	st.param.b64 	[param0], %rd2;
	.param .b64 param1;
	st.param.b64 	[param1], 0;
	.param .b32 retval0;
	call.uni (retval0), 
	vprintf, 
	(
	param0, 
	param1
	);
	ld.param.b32 	%r1, [retval0];
	} // callseq 1
	ret;

}


// ===== COMPILED SASS (sm_100) =====

	.target	sm_100

	.elftype	@"ET_EXEC"


//--------------------- .note.nv.tkinfo           --------------------------
	.section	.note.nv.tkinfo,"",@"SHT_NOTE"
	.sectionflags	@"SHF_NOTE_NV_TKINFO"
	.tkinfo
        /*0018*/ 	.word	0x00000002
        /*0030*/ 	.string	""
        /*0030*/ 	.string	"ptxas"
        /*0030*/ 	.string	"Cuda compilation tools, release 13.0, V13.0.88"
        /*0030*/ 	.string	"Build cuda_13.0.r13.0/compiler.36424714_0"
        /*0030*/ 	.string	"-arch sm_100 -m 64 "



//--------------------- .note.nv.cuinfo           --------------------------
	.section	.note.nv.cuinfo,"",@"SHT_NOTE"
	.sectionflags	@"SHF_NOTE_NV_CUINFO"
        /*0018*/ 	.short	0x0002
        /*001a*/ 	.short	0x0064
        /*001c*/ 	.short	0x0082
	.zero		2


//--------------------- .nv.info                  --------------------------
	.section	.nv.info,"",@"SHT_CUDA_INFO"
	.align	4


	//----- nvinfo : EIATTR_REGCOUNT
	.align		4
        /*0000*/ 	.byte	0x04, 0x2f
        /*0002*/ 	.short	(.L_3 - .L_2)
	.align		4
.L_2:
        /*0004*/ 	.word	index@(_Z15gpu_matrix_multPfS_S_iii)
        /*0008*/ 	.word	0x00000020


	//----- nvinfo : EIATTR_FRAME_SIZE
	.align		4
.L_3:
        /*000c*/ 	.byte	0x04, 0x11
        /*000e*/ 	.short	(.L_5 - .L_4)
	.align		4
.L_4:
        /*0010*/ 	.word	index@(_Z15gpu_matrix_multPfS_S_iii)
        /*0014*/ 	.word	0x00000008


	//----- nvinfo : EIATTR_REGCOUNT
	.align		4
.L_5:
        /*0018*/ 	.byte	0x04, 0x2f
        /*001a*/ 	.short	(.L_7 - .L_6)
	.align		4
.L_6:
        /*001c*/ 	.word	index@(_Z12helloFromGPUv)
        /*0020*/ 	.word	0x00000018


	//----- nvinfo : EIATTR_FRAME_SIZE
	.align		4
.L_7:
        /*0024*/ 	.byte	0x04, 0x11
        /*0026*/ 	.short	(.L_9 - .L_8)
	.align		4
.L_8:
        /*0028*/ 	.word	index@(_Z12helloFromGPUv)
        /*002c*/ 	.word	0x00000000


	//----- nvinfo : EIATTR_MIN_STACK_SIZE
	.align		4
.L_9:
        /*0030*/ 	.byte	0x04, 0x12
        /*0032*/ 	.short	(.L_11 - .L_10)
	.align		4
.L_10:
        /*0034*/ 	.word	index@(_Z12helloFromGPUv)
        /*0038*/ 	.word	0x00000000


	//----- nvinfo : EIATTR_MIN_STACK_SIZE
	.align		4
.L_11:
        /*003c*/ 	.byte	0x04, 0x12
        /*003e*/ 	.short	(.L_13 - .L_12)
	.align		4
.L_12:
        /*0040*/ 	.word	index@(_Z15gpu_matrix_multPfS_S_iii)
        /*0044*/ 	.word	0x00000008
.L_13:


//--------------------- .nv.compat                --------------------------
	.section	.nv.compat,"",@"SHT_CUDA_COMPAT_INFO"
	.align	4
        /*0000*/ 	.byte	0x02, 0x09, 0x00, 0x00, 0x02, 0x02, 0x01, 0x00, 0x02, 0x05, 0x05, 0x00, 0x03, 0x07, 0x01, 0x01
        /*0010*/ 	.byte	0x02, 0x03, 0x00, 0x00, 0x02, 0x06, 0x01, 0x00, 0x04, 0x0b, 0x08, 0x00, 0x09, 0x00, 0x00, 0x00
        /*0020*/ 	.byte	0x00, 0x00, 0x00, 0x00


//--------------------- .nv.info._Z12helloFromGPUv --------------------------
	.section	.nv.info._Z12helloFromGPUv,"",@"SHT_CUDA_INFO"
	.sectionflags	@""
	.align	4


	//----- nvinfo : EIATTR_CUDA_API_VERSION
	.align		4
        /*0000*/ 	.byte	0x04, 0x37
        /*0002*/ 	.short	(.L_15 - .L_14)
.L_14:
        /*0004*/ 	.word	0x00000082


	//----- nvinfo : EIATTR_SPARSE_MMA_MASK
	.align		4
.L_15:
        /*0008*/ 	.byte	0x03, 0x50
        /*000a*/ 	.short	0x0000


	//----- nvinfo : EIATTR_MAXREG_COUNT
	.align		4
        /*000c*/ 	.byte	0x03, 0x1b
        /*000e*/ 	.short	0x00ff


	//----- nvinfo : EIATTR_EXTERNS
	.align		4
        /*0010*/ 	.byte	0x04, 0x0f
        /*0012*/ 	.short	(.L_17 - .L_16)


	//   ....[0]....
	.align		4
.L_16:
        /*0014*/ 	.word	index@(vprintf)


	//----- nvinfo : EIATTR_MERCURY_ISA_VERSION
	.align		4
.L_17:
        /*0018*/ 	.byte	0x03, 0x5f
        /*001a*/ 	.short	0x0101


	//----- nvinfo : EIATTR_VRC_CTA_INIT_COUNT
	.align		4
        /*001c*/ 	.byte	0x02, 0x4a
	.zero		1
	.zero		1


	//----- nvinfo : EIATTR_SYSCALL_OFFSETS
	.align		4
        /*0020*/ 	.byte	0x04, 0x46
        /*0022*/ 	.short	(.L_19 - .L_18)


	//   ....[0]....
.L_18:
        /*0024*/ 	.word	0x00000080


	//----- nvinfo : EIATTR_EXIT_INSTR_OFFSETS
	.align		4
.L_19:
        /*0028*/ 	.byte	0x04, 0x1c
        /*002a*/ 	.short	(.L_21 - .L_20)


	//   ....[0]....
.L_20:
        /*002c*/ 	.word	0x00000090


	//----- nvinfo : EIATTR_SW_WAR
	.align		4
.L_21:
        /*0030*/ 	.byte	0x04, 0x36
        /*0032*/ 	.short	(.L_23 - .L_22)
.L_22:
        /*0034*/ 	.word	0x00000008
.L_23:


//--------------------- .nv.info._Z15gpu_matrix_multPfS_S_iii --------------------------
	.section	.nv.info._Z15gpu_matrix_multPfS_S_iii,"",@"SHT_CUDA_INFO"
	.sectionflags	@""
	.align	4


	//----- nvinfo : EIATTR_CUDA_API_VERSION
	.align		4
        /*0000*/ 	.byte	0x04, 0x37
        /*0002*/ 	.short	(.L_25 - .L_24)
.L_24:
        /*0004*/ 	.word	0x00000082


	//----- nvinfo : EIATTR_KPARAM_INFO
	.align		4
.L_25:
        /*0008*/ 	.byte	0x04, 0x17
        /*000a*/ 	.short	(.L_27 - .L_26)
.L_26:
        /*000c*/ 	.word	0x00000000
        /*0010*/ 	.short	0x0005
        /*0012*/ 	.short	0x0020
        /*0014*/ 	.byte	0x00, 0xf0, 0x11, 0x00


	//----- nvinfo : EIATTR_KPARAM_INFO
	.align		4
.L_27:
        /*0018*/ 	.byte	0x04, 0x17
        /*001a*/ 	.short	(.L_29 - .L_28)
.L_28:
        /*001c*/ 	.word	0x00000000
        /*0020*/ 	.short	0x0004
        /*0022*/ 	.short	0x001c
        /*0024*/ 	.byte	0x00, 0xf0, 0x11, 0x00


	//----- nvinfo : EIATTR_KPARAM_INFO
	.align		4
.L_29:
        /*0028*/ 	.byte	0x04, 0x17
        /*002a*/ 	.short	(.L_31 - .L_30)
.L_30:
        /*002c*/ 	.word	0x00000000
        /*0030*/ 	.short	0x0003
        /*0032*/ 	.short	0x0018
        /*0034*/ 	.byte	0x00, 0xf0, 0x11, 0x00


	//----- nvinfo : EIATTR_KPARAM_INFO
	.align		4
.L_31:
        /*0038*/ 	.byte	0x04, 0x17
        /*003a*/ 	.short	(.L_33 - .L_32)
.L_32:
        /*003c*/ 	.word	0x00000000
        /*0040*/ 	.short	0x0002
        /*0042*/ 	.short	0x0010
        /*0044*/ 	.byte	0x00, 0xf5, 0x21, 0x00


	//----- nvinfo : EIATTR_KPARAM_INFO
	.align		4
.L_33:
        /*0048*/ 	.byte	0x04, 0x17
        /*004a*/ 	.short	(.L_35 - .L_34)
.L_34:
        /*004c*/ 	.word	0x00000000
        /*0050*/ 	.short	0x0001
        /*0052*/ 	.short	0x0008
        /*0054*/ 	.byte	0x00, 0xf5, 0x21, 0x00


	//----- nvinfo : EIATTR_KPARAM_INFO
	.align		4
.L_35:
        /*0058*/ 	.byte	0x04, 0x17
        /*005a*/ 	.short	(.L_37 - .L_36)
.L_36:
        /*005c*/ 	.word	0x00000000
        /*0060*/ 	.short	0x0000
        /*0062*/ 	.short	0x0000
        /*0064*/ 	.byte	0x00, 0xf5, 0x21, 0x00


	//----- nvinfo : EIATTR_SPARSE_MMA_MASK
	.align		4
.L_37:
        /*0068*/ 	.byte	0x03, 0x50
        /*006a*/ 	.short	0x0000


	//----- nvinfo : EIATTR_MAXREG_COUNT
	.align		4
        /*006c*/ 	.byte	0x03, 0x1b
        /*006e*/ 	.short	0x00ff


	//----- nvinfo : EIATTR_EXTERNS
	.align		4
        /*0070*/ 	.byte	0x04, 0x0f
        /*0072*/ 	.short	(.L_39 - .L_38)


	//   ....[0]....
	.align		4
.L_38:
        /*0074*/ 	.word	index@(vprintf)


	//----- nvinfo : EIATTR_MERCURY_ISA_VERSION
	.align		4
.L_39:
        /*0078*/ 	.byte	0x03, 0x5f
        /*007a*/ 	.short	0x0101


	//----- nvinfo : EIATTR_VRC_CTA_INIT_COUNT
	.align		4
        /*007c*/ 	.byte	0x02, 0x4a
	.zero		1
	.zero		1


	//----- nvinfo : EIATTR_SYSCALL_OFFSETS
	.align		4
        /*0080*/ 	.byte	0x04, 0x46
        /*0082*/ 	.short	(.L_41 - .L_40)


	//   ....[0]....
.L_40:
        /*0084*/ 	.word	0x00000ba0


	//----- nvinfo : EIATTR_EXIT_INSTR_OFFSETS
	.align		4
.L_41:
        /*0088*/ 	.byte	0x04, 0x1c
        /*008a*/ 	.short	(.L_43 - .L_42)


	//   ....[0]....
.L_42:
        /*008c*/ 	.word	0x00000120


	//   ....[1]....
        /*0090*/ 	.word	0x00000bb0


	//----- nvinfo : EIATTR_CRS_STACK_SIZE
	.align		4
.L_43:
        /*0094*/ 	.byte	0x04, 0x1e
        /*0096*/ 	.short	(.L_45 - .L_44)
.L_44:
        /*0098*/ 	.word	0x00000000


	//----- nvinfo : EIATTR_CBANK_PARAM_SIZE
	.align		4
.L_45:
        /*009c*/ 	.byte	0x03, 0x19
        /*009e*/ 	.short	0x0024


	//----- nvinfo : EIATTR_PARAM_CBANK
	.align		4
        /*00a0*/ 	.byte	0x04, 0x0a
        /*00a2*/ 	.short	(.L_47 - .L_46)
	.align		4
.L_46:
        /*00a4*/ 	.word	index@(.nv.constant0._Z15gpu_matrix_multPfS_S_iii)
        /*00a8*/ 	.short	0x0380
        /*00aa*/ 	.short	0x0024


	//----- nvinfo : EIATTR_SW_WAR
	.align		4
.L_47:
        /*00ac*/ 	.byte	0x04, 0x36
        /*00ae*/ 	.short	(.L_49 - .L_48)
.L_48:
        /*00b0*/ 	.word	0x00000008
.L_49:


//--------------------- .nv.callgraph             --------------------------
	.section	.nv.callgraph,"",@"SHT_CUDA_CALLGRAPH"
	.align	4
	.sectionentsize	8
	.align		4
        /*0000*/ 	.word	0x00000000
	.align		4
        /*0004*/ 	.word	0xffffffff
	.align		4
        /*0008*/ 	.word	index@(_Z12helloFromGPUv)
	.align		4
        /*000c*/ 	.word	index@(vprintf)
	.align		4
        /*0010*/ 	.word	index@(_Z15gpu_matrix_multPfS_S_iii)
	.align		4
        /*0014*/ 	.word	index@(vprintf)
	.align		4
        /*0018*/ 	.word	0x00000000
	.align		4
        /*001c*/ 	.word	0xfffffffe
	.align		4
        /*0020*/ 	.word	0x00000000
	.align		4
        /*0024*/ 	.word	0xfffffffd
	.align		4
        /*0028*/ 	.word	0x00000000
	.align		4
        /*002c*/ 	.word	0xfffffffc


//--------------------- .nv.constant4             --------------------------
	.section	.nv.constant4,"a",@progbits
	.align	8
	.align		8
.nv.constant4:
        /*0000*/ 	.dword	vprintf
	.align		8
        /*0008*/ 	.dword	$str
	.align		8
        /*0010*/ 	.dword	$str$1


//--------------------- .text._Z12helloFromGPUv   --------------------------
	.section	.text._Z12helloFromGPUv,"ax",@progbits
	.align	128
        .global         _Z12helloFromGPUv
        .type           _Z12helloFromGPUv,@function
        .size           _Z12helloFromGPUv,(.L_x_9 - _Z12helloFromGPUv)
        .other          _Z12helloFromGPUv,@"STO_CUDA_ENTRY STV_DEFAULT"
_Z12helloFromGPUv:
.text._Z12helloFromGPUv:
[----:B------:R-:W0:Y:S01]  /*0000*/  LDC R1, c[0x0][0x37c] ;  /* 0x0000df00ff017b82 */ /* 0x000e220000000800 */
[----:B------:R-:W-:Y:S01]  /*0010*/  MOV R0, 0x0 ;  /* 0x0000000000007802 */ /* 0x000fe20000000f00 */
[----:B------:R-:W1:Y:S01]  /*0020*/  LDCU.64 UR4, c[0x4][0x10] ;  /* 0x01000200ff0477ac */ /* 0x000e620008000a00 */
[----:B------:R-:W-:-:S05]  /*0030*/  CS2R R6, SRZ ;  /* 0x0000000000067805 */ /* 0x000fca000001ff00 */
[----:B------:R2:W3:Y:S01]  /*0040*/  LDC.64 R2, c[0x4][R0] ;  /* 0x0100000000027b82 */ /* 0x0004e20000000a00 */
[----:B-1----:R-:W-:Y:S02]  /*0050*/  IMAD.U32 R4, RZ, RZ, UR4 ;  /* 0x00000004ff047e24 */ /* 0x002fe4000f8e00ff */
[----:B--2---:R-:W-:-:S07]  /*0060*/  IMAD.U32 R5, RZ, RZ, UR5 ;  /* 0x00000005ff057e24 */ /* 0x004fce000f8e00ff */
[----:B------:R-:W-:-:S07]  /*0070*/  LEPC R20, `(.L_x_0) ;  /* 0x000000001014794e */ /* 0x000fce0000000000 */
[----:B0--3--:R-:W-:Y:S05]  /*0080*/  CALL.ABS.NOINC R2 ;  /* 0x0000000002007343 */ /* 0x009fea0003c00000 */
.L_x_0:
[----:B------:R-:W-:Y:S05]  /*0090*/  EXIT ;  /* 0x000000000000794d */ /* 0x000fea0003800000 */
.L_x_1:
[----:B------:R-:W-:-:S00]  /*00a0*/  BRA `(.L_x_1) ;  /* 0xfffffffc00fc7947 */ /* 0x000fc0000383ffff */
[----:B------:R-:W-:-:S00]  /*00b0*/  NOP ;  /* 0x0000000000007918 */ /* 0x000fc00000000000 */
        /* <DEDUP_REMOVED lines=12> */
.L_x_9:


//--------------------- .text._Z15gpu_matrix_multPfS_S_iii --------------------------
	.section	.text._Z15gpu_matrix_multPfS_S_iii,"ax",@progbits
	.align	128
        .global         _Z15gpu_matrix_multPfS_S_iii
        .type           _Z15gpu_matrix_multPfS_S_iii,@function
        .size           _Z15gpu_matrix_multPfS_S_iii,(.L_x_10 - _Z15gpu_matrix_multPfS_S_iii)
        .other          _Z15gpu_matrix_multPfS_S_iii,@"STO_CUDA_ENTRY STV_DEFAULT"
_Z15gpu_matrix_multPfS_S_iii:
.text._Z15gpu_matrix_multPfS_S_iii:
[----:B------:R-:W0:Y:S01]  /*0000*/  LDC R1, c[0x0][0x37c] ;  /* 0x0000df00ff017b82 */ /* 0x000e220000000800 */
[----:B------:R-:W1:Y:S01]  /*0010*/  S2R R5, SR_TID.X ;  /* 0x0000000000057919 */ /* 0x000e620000002100 */
[----:B------:R-:W2:Y:S06]  /*0020*/  LDCU UR5, c[0x0][0x2fc] ;  /* 0x00005f80ff0577ac */ /* 0x000eac0008000800 */
[----:B------:R-:W3:Y:S01]  /*0030*/  LDC R18, c[0x0][0x364] ;  /* 0x0000d900ff127b82 */ /* 0x000ee20000000800 */
[----:B0-----:R-:W-:Y:S01]  /*0040*/  IADD3 R1, PT, PT, R1, -0x8, RZ ;  /* 0xfffffff801017810 */ /* 0x001fe20007ffe0ff */
[----:B------:R-:W3:Y:S01]  /*0050*/  S2R R3, SR_TID.Y ;  /* 0x0000000000037919 */ /* 0x000ee20000002200 */
[----:B------:R-:W0:Y:S01]  /*0060*/  LDCU UR8, c[0x0][0x398] ;  /* 0x00007300ff0877ac */ /* 0x000e220008000800 */
[----:B------:R-:W4:Y:S04]  /*0070*/  LDCU UR4, c[0x0][0x2f8] ;  /* 0x00005f00ff0477ac */ /* 0x000f280008000800 */
[----:B------:R-:W1:Y:S08]  /*0080*/  S2UR UR7, SR_CTAID.X ;  /* 0x00000000000779c3 */ /* 0x000e700000002500 */
[----:B------:R-:W1:Y:S08]  /*0090*/  LDC R16, c[0x0][0x360] ;  /* 0x0000d800ff107b82 */ /* 0x000e700000000800 */
[----:B------:R-:W3:Y:S01]  /*00a0*/  S2UR UR6, SR_CTAID.Y ;  /* 0x00000000000679c3 */ /* 0x000ee20000002600 */
[----:B----4-:R-:W-:-:S04]  /*00b0*/  IADD3 R6, P1, PT, R1, UR4, RZ ;  /* 0x0000000401067c10 */ /* 0x010fc8000ff3e0ff */
[----:B--2---:R-:W-:-:S03]  /*00c0*/  IADD3.X R7, PT, PT, RZ, UR5, RZ, P1, !PT ;  /* 0x00000005ff077c10 */ /* 0x004fc60008ffe4ff */
[----:B------:R-:W2:Y:S01]  /*00d0*/  LDC R17, c[0x0][0x3a0] ;  /* 0x0000e800ff117b82 */ /* 0x000ea20000000800 */
[----:B-1----:R-:W-:Y:S02]  /*00e0*/  IMAD R16, R16, UR7, R5 ;  /* 0x0000000710107c24 */ /* 0x002fe4000f8e0205 */
[----:B---3--:R-:W-:-:S03]  /*00f0*/  IMAD R18, R18, UR6, R3 ;  /* 0x0000000612127c24 */ /* 0x008fc6000f8e0203 */
[----:B--2---:R-:W-:-:S04]  /*0100*/  ISETP.GE.AND P0, PT, R16, R17, PT ;  /* 0x000000111000720c */ /* 0x004fc80003f06270 */
[----:B0-----:R-:W-:-:S13]  /*0110*/  ISETP.GE.OR P0, PT, R18, UR8, P0 ;  /* 0x0000000812007c0c */ /* 0x001fda0008706670 */
[----:B------:R-:W-:Y:S05]  /*0120*/  @P0 EXIT ;  /* 0x000000000000094d */ /* 0x000fea0003800000 */
[----:B------:R-:W0:Y:S01]  /*0130*/  LDCU UR5, c[0x0][0x39c] ;  /* 0x00007380ff0577ac */ /* 0x000e220008000800 */
[----:B------:R-:W-:Y:S01]  /*0140*/  HFMA2 R0, -RZ, RZ, 0, 0 ;  /* 0x00000000ff007431 */ /* 0x000fe200000001ff */
[----:B------:R-:W1:Y:S01]  /*0150*/  LDCU.64 UR8, c[0x0][0x358] ;  /* 0x00006b00ff0877ac */ /* 0x000e620008000a00 */
[----:B0-----:R-:W-:-:S09]  /*0160*/  UISETP.GE.AND UP0, UPT, UR5, 0x1, UPT ;  /* 0x000000010500788c */ /* 0x001fd2000bf06270 */
[----:B-1----:R-:W-:Y:S05]  /*0170*/  BRA.U !UP0, `(.L_x_2) ;  /* 0x0000000908587547 */ /* 0x002fea000b800000 */
[----:B------:R-:W-:Y:S02]  /*0180*/  UISETP.GE.U32.AND UP1, UPT, UR5, 0x8, UPT ;  /* 0x000000080500788c */ /* 0x000fe4000bf26070 */
[----:B------:R-:W-:Y:S01]  /*0190*/  IMAD R19, R18, UR5, RZ ;  /* 0x0000000512137c24 */ /* 0x000fe2000f8e02ff */
[----:B------:R-:W-:Y:S01]  /*01a0*/  ULOP3.LUT UR6, UR5, 0x7, URZ, 0xc0, !UPT ;  /* 0x0000000705067892 */ /* 0x000fe2000f8ec0ff */
[----:B------:R-:W-:Y:S01]  /*01b0*/  MOV R0, RZ ;  /* 0x000000ff00007202 */ /* 0x000fe20000000f00 */
[----:B------:R-:W-:Y:S02]  /*01c0*/  UMOV UR4, URZ ;  /* 0x000000ff00047c82 */ /* 0x000fe40008000000 */
[----:B------:R-:W-:Y:S02]  /*01d0*/  UISETP.NE.AND UP0, UPT, UR6, URZ, UPT ;  /* 0x000000ff0600728c */ /* 0x000fe4000bf05270 */
[----:B------:R-:W-:Y:S09]  /*01e0*/  BRA.U !UP1, `(.L_x_3) ;  /* 0x0000000109fc7547 */ /* 0x000ff2000b800000 */
[----:B------:R-:W0:Y:S01]  /*01f0*/  LDC.64 R2, c[0x0][0x380] ;  /* 0x0000e000ff027b82 */ /* 0x000e220000000a00 */
[----:B------:R-:W-:Y:S01]  /*0200*/  ULOP3.LUT UR4, UR5, 0x7ffffff8, URZ, 0xc0, !UPT ;  /* 0x7ffffff805047892 */ /* 0x000fe2000f8ec0ff */
[----:B------:R-:W-:Y:S02]  /*0210*/  MOV R0, RZ ;  /* 0x000000ff00007202 */ /* 0x000fe40000000f00 */
[----:B------:R-:W-:Y:S01]  /*0220*/  MOV R20, R16 ;  /* 0x0000001000147202 */ /* 0x000fe20000000f00 */
[----:B------:R-:W-:Y:S01]  /*0230*/  UIADD3 UR7, UPT, UPT, -UR4, URZ, URZ ;  /* 0x000000ff04077290 */ /* 0x000fe2000fffe1ff */
[----:B0-----:R-:W-:-:S03]  /*0240*/  IMAD.WIDE.U32 R2, R19, 0x4, R2 ;  /* 0x0000000413027825 */ /* 0x001fc600078e0002 */
[----:B------:R-:W-:-:S04]  /*0250*/  IADD3 R2, P0, PT, R2, 0x10, RZ ;  /* 0x0000001002027810 */ /* 0x000fc80007f1e0ff */
[----:B------:R-:W-:-:S09]  /*0260*/  IADD3.X R3, PT, PT, RZ, R3, RZ, P0, !PT ;  /* 0x00000003ff037210 */ /* 0x000fd200007fe4ff */
.L_x_4:
[----:B0-----:R-:W0:Y:S01]  /*0270*/  LDC.64 R12, c[0x0][0x388] ;  /* 0x0000e200ff0c7b82 */ /* 0x001e220000000a00 */
[----:B------:R-:W2:Y:S04]  /*0280*/  LDG.E R22, desc[UR8][R2.64+-0x10] ;  /* 0xfffff00802167981 */ /* 0x000ea8000c1e1900 */
[----:B------:R-:W3:Y:S04]  /*0290*/  LDG.E R24, desc[UR8][R2.64+-0xc] ;  /* 0xfffff40802187981 */ /* 0x000ee8000c1e1900 */
[----:B------:R-:W4:Y:S04]  /*02a0*/  LDG.E R26, desc[UR8][R2.64+-0x8] ;  /* 0xfffff808021a7981 */ /* 0x000f28000c1e1900 */
[----:B------:R-:W5:Y:S04]  /*02b0*/  LDG.E R27, desc[UR8][R2.64+-0x4] ;  /* 0xfffffc08021b7981 */ /* 0x000f68000c1e1900 */
[----:B------:R-:W5:Y:S01]  /*02c0*/  LDG.E R29, desc[UR8][R2.64] ;  /* 0x00000008021d7981 */ /* 0x000f62000c1e1900 */
[----:B0-----:R-:W-:-:S05]  /*02d0*/  IMAD.WIDE R12, R20, 0x4, R12 ;  /* 0x00000004140c7825 */ /* 0x001fca00078e020c */
[----:B------:R0:W2:Y:S01]  /*02e0*/  LDG.E R21, desc[UR8][R12.64] ;  /* 0x000000080c157981 */ /* 0x0000a2000c1e1900 */
[----:B------:R-:W-:-:S05]  /*02f0*/  IMAD.WIDE R14, R17, 0x4, R12 ;  /* 0x00000004110e7825 */ /* 0x000fca00078e020c */
[----:B-1----:R1:W3:Y:S01]  /*0300*/  LDG.E R23, desc[UR8][R14.64] ;  /* 0x000000080e177981 */ /* 0x0022e2000c1e1900 */
[----:B------:R-:W-:-:S05]  /*0310*/  IMAD.WIDE R4, R17, 0x4, R14 ;  /* 0x0000000411047825 */ /* 0x000fca00078e020e */
[----:B------:R1:W4:Y:S01]  /*0320*/  LDG.E R25, desc[UR8][R4.64] ;  /* 0x0000000804197981 */ /* 0x000322000c1e1900 */
[----:B------:R-:W-:-:S05]  /*0330*/  IMAD.WIDE R8, R17, 0x4, R4 ;  /* 0x0000000411087825 */ /* 0x000fca00078e0204 */
[----:B------:R-:W5:Y:S01]  /*0340*/  LDG.E R28, desc[UR8][R8.64] ;  /* 0x00000008081c7981 */ /* 0x000f62000c1e1900 */
[----:B------:R-:W-:-:S05]  /*0350*/  IMAD.WIDE R10, R17, 0x4, R8 ;  /* 0x00000004110a7825 */ /* 0x000fca00078e0208 */
[----:B------:R-:W5:Y:S01]  /*0360*/  LDG.E R8, desc[UR8][R10.64] ;  /* 0x000000080a087981 */ /* 0x000f62000c1e1900 */
[----:B0-----:R-:W-:-:S03]  /*0370*/  IMAD.WIDE R12, R17, 0x4, R10 ;  /* 0x00000004110c7825 */ /* 0x001fc600078e020a */
[----:B------:R-:W5:Y:S04]  /*0380*/  LDG.E R9, desc[UR8][R2.64+0x4] ;  /* 0x0000040802097981 */ /* 0x000f68000c1e1900 */
[----:B------:R-:W5:Y:S01]  /*0390*/  LDG.E R10, desc[UR8][R12.64] ;  /* 0x000000080c0a7981 */ /* 0x000f62000c1e1900 */
[----:B-1----:R-:W-:-:S03]  /*03a0*/  IMAD.WIDE R14, R17, 0x4, R12 ;  /* 0x00000004110e7825 */ /* 0x002fc600078e020c */
[----:B------:R-:W5:Y:S04]  /*03b0*/  LDG.E R11, desc[UR8][R2.64+0x8] ;  /* 0x00000808020b7981 */ /* 0x000f68000c1e1900 */
[----:B------:R-:W5:Y:S01]  /*03c0*/  LDG.E R12, desc[UR8][R14.64] ;  /* 0x000000080e0c7981 */ /* 0x000f62000c1e1900 */
[----:B------:R-:W-:-:S06]  /*03d0*/  IMAD.WIDE R4, R17, 0x4, R14 ;  /* 0x0000000411047825 */ /* 0x000fcc00078e020e */
[----:B------:R-:W5:Y:S04]  /*03e0*/  LDG.E R5, desc[UR8][R4.64] ;  /* 0x0000000804057981 */ /* 0x000f68000c1e1900 */
[----:B------:R0:W5:Y:S01]  /*03f0*/  LDG.E R4, desc[UR8][R2.64+0xc] ;  /* 0x00000c0802047981 */ /* 0x000162000c1e1900 */
[----:B------:R-:W-:Y:S01]  /*0400*/  I2FP.F32.S32 R0, R0 ;  /* 0x0000000000007245 */ /* 0x000fe20000201400 */
[----:B------:R-:W-:-:S04]  /*0410*/  UIADD3 UR7, UPT, UPT, UR7, 0x8, URZ ;  /* 0x0000000807077890 */ /* 0x000fc8000fffe0ff */
[----:B------:R-:W-:Y:S01]  /*0420*/  UISETP.NE.AND UP1, UPT, UR7, URZ, UPT ;  /* 0x000000ff0700728c */ /* 0x000fe2000bf25270 */
[----:B0-----:R-:W-:Y:S02]  /*0430*/  IADD3 R2, P0, PT, R2, 0x20, RZ ;  /* 0x0000002002027810 */ /* 0x001fe40007f1e0ff */
[----:B------:R-:W-:Y:S02]  /*0440*/  LEA R20, R17, R20, 0x3 ;  /* 0x0000001411147211 */ /* 0x000fe400078e18ff */
[----:B------:R-:W-:Y:S01]  /*0450*/  IADD3.X R3, PT, PT, RZ, R3, RZ, P0, !PT ;  /* 0x00000003ff037210 */ /* 0x000fe200007fe4ff */
[----:B--2---:R-:W-:-:S06]  /*0460*/  FFMA R0, R22, R21, R0 ;  /* 0x0000001516007223 */ /* 0x004fcc0000000000 */
[----:B------:R-:W0:Y:S02]  /*0470*/  F2I.TRUNC.NTZ R0, R0 ;  /* 0x0000000000007305 */ /* 0x000e24000020f100 */
[----:B0-----:R-:W-:-:S05]  /*0480*/  I2FP.F32.S32 R21, R0 ;  /* 0x0000000000157245 */ /* 0x001fca0000201400 */
[----:B---3--:R-:W-:-:S06]  /*0490*/  FFMA R21, R24, R23, R21 ;  /* 0x0000001718157223 */ /* 0x008fcc0000000015 */
[----:B------:R-:W0:Y:S02]  /*04a0*/  F2I.TRUNC.NTZ R21, R21 ;  /* 0x0000001500157305 */ /* 0x000e24000020f100 */
[----:B0-----:R-:W-:-:S05]  /*04b0*/  I2FP.F32.S32 R13, R21 ;  /* 0x00000015000d7245 */ /* 0x001fca0000201400 */
[----:B----4-:R-:W-:-:S06]  /*04c0*/  FFMA R13, R26, R25, R13 ;  /* 0x000000191a0d7223 */ /* 0x010fcc000000000d */
[----:B------:R-:W0:Y:S02]  /*04d0*/  F2I.TRUNC.NTZ R13, R13 ;  /* 0x0000000d000d7305 */ /* 0x000e24000020f100 */
[----:B0-----:R-:W-:-:S05]  /*04e0*/  I2FP.F32.S32 R14, R13 ;  /* 0x0000000d000e7245 */ /* 0x001fca0000201400 */
[----:B-----5:R-:W-:-:S06]  /*04f0*/  FFMA R14, R27, R28, R14 ;  /* 0x0000001c1b0e7223 */ /* 0x020fcc000000000e */
[----:B------:R-:W0:Y:S02]  /*0500*/  F2I.TRUNC.NTZ R14, R14 ;  /* 0x0000000e000e7305 */ /* 0x000e24000020f100 */
[----:B0-----:R-:W-:-:S05]  /*0510*/  I2FP.F32.S32 R22, R14 ;  /* 0x0000000e00167245 */ /* 0x001fca0000201400 */
[----:B------:R-:W-:-:S06]  /*0520*/  FFMA R8, R29, R8, R22 ;  /* 0x000000081d087223 */ /* 0x000fcc0000000016 */
        /* <DEDUP_REMOVED lines=8> */
[----:B------:R-:W-:-:S04]  /*05b0*/  FFMA R4, R4, R5, R13 ;  /* 0x0000000504047223 */ /* 0x000fc8000000000d */
[----:B------:R0:W1:Y:S01]  /*05c0*/  F2I.TRUNC.NTZ R0, R4 ;  /* 0x0000000400007305 */ /* 0x000062000020f100 */
[----:B------:R-:W-:Y:S05]  /*05d0*/  BRA.U UP1, `(.L_x_4) ;  /* 0xfffffffd01247547 */ /* 0x000fea000b83ffff */
.L_x_3:
[----:B------:R-:W-:Y:S05]  /*05e0*/  BRA.U !UP0, `(.L_x_2) ;  /* 0x00000005083c7547 */ /* 0x000fea000b800000 */
[----:B------:R-:W-:Y:S02]  /*05f0*/  UISETP.GE.U32.AND UP0, UPT, UR6, 0x4, UPT ;  /* 0x000000040600788c */ /* 0x000fe4000bf06070 */
[----:B------:R-:W-:-:S04]  /*0600*/  ULOP3.LUT UR7, UR5, 0x3, URZ, 0xc0, !UPT ;  /* 0x0000000305077892 */ /* 0x000fc8000f8ec0ff */
[----:B------:R-:W-:-:S03]  /*0610*/  UISETP.NE.AND UP1, UPT, UR7, URZ, UPT ;  /* 0x000000ff0700728c */ /* 0x000fc6000bf25270 */
[----:B------:R-:W-:Y:S08]  /*0620*/  BRA.U !UP0, `(.L_x_5) ;  /* 0x00000001088c7547 */ /* 0x000ff0000b800000 */
[----:B------:R-:W2:Y:S01]  /*0630*/  LDC.64 R8, c[0x0][0x380] ;  /* 0x0000e000ff087b82 */ /* 0x000ea20000000a00 */
[----:B------:R-:W-:Y:S01]  /*0640*/  IADD3 R3, PT, PT, R19, UR4, RZ ;  /* 0x0000000413037c10 */ /* 0x000fe2000fffe0ff */
[----:B------:R-:W-:Y:S01]  /*0650*/  IMAD R5, R17, UR4, R16 ;  /* 0x0000000411057c24 */ /* 0x000fe2000f8e0210 */
[----:B------:R-:W3:Y:S05]  /*0660*/  LDCU.64 UR10, c[0x0][0x380] ;  /* 0x00007000ff0a77ac */ /* 0x000eea0008000a00 */
[----:B------:R-:W4:Y:S01]  /*0670*/  LDC.64 R10, c[0x0][0x388] ;  /* 0x0000e200ff0a7b82 */ /* 0x000f220000000a00 */
[----:B--2---:R-:W-:-:S05]  /*0680*/  IMAD.WIDE.U32 R8, R3, 0x4, R8 ;  /* 0x0000000403087825 */ /* 0x004fca00078e0008 */
[----:B------:R2:W5:Y:S01]  /*0690*/  LDG.E R14, desc[UR8][R8.64] ;  /* 0x00000008080e7981 */ /* 0x000562000c1e1900 */
[----:B----4-:R-:W-:-:S05]  /*06a0*/  IMAD.WIDE R10, R5, 0x4, R10 ;  /* 0x00000004050a7825 */ /* 0x010fca00078e020a */
[----:B------:R1:W5:Y:S01]  /*06b0*/  LDG.E R15, desc[UR8][R10.64] ;  /* 0x000000080a0f7981 */ /* 0x000362000c1e1900 */
[----:B------:R-:W-:-:S04]  /*06c0*/  IADD3 R3, P0, PT, R19, UR4, RZ ;  /* 0x0000000413037c10 */ /* 0x000fc8000ff1e0ff */
[----:B0-----:R-:W-:Y:S02]  /*06d0*/  IADD3.X R4, PT, PT, RZ, RZ, RZ, P0, !PT ;  /* 0x000000ffff047210 */ /* 0x001fe400007fe4ff */
[----:B---3--:R-:W-:Y:S01]  /*06e0*/  LEA R2, P0, R3, UR10, 0x2 ;  /* 0x0000000a03027c11 */ /* 0x008fe2000f8010ff */
[----:B------:R-:W-:-:S03]  /*06f0*/  IMAD.WIDE R12, R17, 0x4, R10 ;  /* 0x00000004110c7825 */ /* 0x000fc600078e020a */
[----:B------:R-:W-:Y:S02]  /*0700*/  LEA.HI.X R3, R3, UR11, R4, 0x2, P0 ;  /* 0x0000000b03037c11 */ /* 0x000fe400080f1404 */
[----:B------:R0:W3:Y:S04]  /*0710*/  LDG.E R21, desc[UR8][R12.64] ;  /* 0x000000080c157981 */ /* 0x0000e8000c1e1900 */
[----:B------:R-:W3:Y:S01]  /*0720*/  LDG.E R20, desc[UR8][R2.64+0x4] ;  /* 0x0000040802147981 */ /* 0x000ee2000c1e1900 */
[----:B------:R-:W-:-:S03]  /*0730*/  IMAD.WIDE R4, R17, 0x4, R12 ;  /* 0x0000000411047825 */ /* 0x000fc600078e020c */
[----:B------:R-:W4:Y:S04]  /*0740*/  LDG.E R22, desc[UR8][R2.64+0x8] ;  /* 0x0000080802167981 */ /* 0x000f28000c1e1900 */
[----:B------:R-:W4:Y:S01]  /*0750*/  LDG.E R23, desc[UR8][R4.64] ;  /* 0x0000000804177981 */ /* 0x000f22000c1e1900 */
[----:B--2---:R-:W-:-:S03]  /*0760*/  IMAD.WIDE R8, R17, 0x4, R4 ;  /* 0x0000000411087825 */ /* 0x004fc600078e0204 */
[----:B------:R2:W2:Y:S04]  /*0770*/  LDG.E R10, desc[UR8][R2.64+0xc] ;  /* 0x00000c08020a7981 */ /* 0x0004a8000c1e1900 */
[----:B------:R-:W2:Y:S01]  /*0780*/  LDG.E R9, desc[UR8][R8.64] ;  /* 0x0000000808097981 */ /* 0x000ea2000c1e1900 */
[----:B-1----:R-:W-:Y:S01]  /*0790*/  I2FP.F32.S32 R11, R0 ;  /* 0x00000000000b7245 */ /* 0x002fe20000201400 */
[----:B------:R-:W-:-:S04]  /*07a0*/  UIADD3 UR4, UPT, UPT, UR4, 0x4, URZ ;  /* 0x0000000404047890 */ /* 0x000fc8000fffe0ff */
[----:B-----5:R-:W-:-:S06]  /*07b0*/  FFMA R11, R14, R15, R11 ;  /* 0x0000000f0e0b7223 */ /* 0x020fcc000000000b */
[----:B------:R-:W0:Y:S02]  /*07c0*/  F2I.TRUNC.NTZ R11, R11 ;  /* 0x0000000b000b7305 */ /* 0x000e24000020f100 */
[----:B0-----:R-:W-:-:S05]  /*07d0*/  I2FP.F32.S32 R13, R11 ;  /* 0x0000000b000d7245 */ /* 0x001fca0000201400 */
[----:B---3--:R-:W-:-:S06]  /*07e0*/  FFMA R13, R20, R21, R13 ;  /* 0x00000015140d7223 */ /* 0x008fcc000000000d */
[----:B------:R-:W0:Y:S02]  /*07f0*/  F2I.TRUNC.NTZ R13, R13 ;  /* 0x0000000d000d7305 */ /* 0x000e24000020f100 */
[----:B0-----:R-:W-:-:S05]  /*0800*/  I2FP.F32.S32 R15, R13 ;  /* 0x0000000d000f7245 */ /* 0x001fca0000201400 */
[----:B----4-:R-:W-:-:S06]  /*0810*/  FFMA R15, R22, R23, R15 ;  /* 0x00000017160f7223 */ /* 0x010fcc000000000f */
[----:B------:R-:W2:Y:S02]  /*0820*/  F2I.TRUNC.NTZ R15, R15 ;  /* 0x0000000f000f7305 */ /* 0x000ea4000020f100 */
[----:B--2---:R-:W-:-:S05]  /*0830*/  I2FP.F32.S32 R3, R15 ;  /* 0x0000000f00037245 */ /* 0x004fca0000201400 */
[----:B------:R-:W-:-:S04]  /*0840*/  FFMA R3, R10, R9, R3 ;  /* 0x000000090a037223 */ /* 0x000fc80000000003 */
[----:B------:R2:W3:Y:S03]  /*0850*/  F2I.TRUNC.NTZ R0, R3 ;  /* 0x0000000300007305 */ /* 0x0004e6000020f100 */
.L_x_5:
[----:B------:R-:W-:Y:S05]  /*0860*/  BRA.U !UP1, `(.L_x_2) ;  /* 0x00000001099c7547 */ /* 0x000fea000b800000 */
[----:B------:R-:W-:Y:S02]  /*0870*/  UISETP.NE.AND UP0, UPT, UR7, 0x1, UPT ;  /* 0x000000010700788c */ /* 0x000fe4000bf05270 */
[----:B------:R-:W-:-:S04]  /*0880*/  ULOP3.LUT UR5, UR5, 0x1, URZ, 0xc0, !UPT ;  /* 0x0000000105057892 */ /* 0x000fc8000f8ec0ff */
[----:B------:R-:W-:-:S03]  /*0890*/  UISETP.NE.U32.AND UP1, UPT, UR5, 0x1, UPT ;  /* 0x000000010500788c */ /* 0x000fc6000bf25070 */
[----:B------:R-:W-:Y:S08]  /*08a0*/  BRA.U !UP0, `(.L_x_6) ;  /* 0x00000001085c7547 */ /* 0x000ff0000b800000 */
[----:B--2---:R-:W2:Y:S01]  /*08b0*/  LDC.64 R2, c[0x0][0x380] ;  /* 0x0000e000ff027b82 */ /* 0x004ea20000000a00 */
[----:B------:R-:W-:Y:S01]  /*08c0*/  IADD3 R9, PT, PT, R19, UR4, RZ ;  /* 0x0000000413097c10 */ /* 0x000fe2000fffe0ff */
[----:B------:R-:W-:Y:S01]  /*08d0*/  IMAD R11, R17, UR4, R16 ;  /* 0x00000004110b7c24 */ /* 0x000fe2000f8e0210 */
[----:B------:R-:W4:Y:S05]  /*08e0*/  LDCU.64 UR6, c[0x0][0x380] ;  /* 0x00007000ff0677ac */ /* 0x000f2a0008000a00 */
[----:B0-----:R-:W0:Y:S01]  /*08f0*/  LDC.64 R4, c[0x0][0x388] ;  /* 0x0000e200ff047b82 */ /* 0x001e220000000a00 */
[----:B--2---:R-:W-:-:S06]  /*0900*/  IMAD.WIDE.U32 R2, R9, 0x4, R2 ;  /* 0x0000000409027825 */ /* 0x004fcc00078e0002 */
[----:B------:R-:W2:Y:S01]  /*0910*/  LDG.E R2, desc[UR8][R2.64] ;  /* 0x0000000802027981 */ /* 0x000ea2000c1e1900 */
[----:B0-----:R-:W-:-:S05]  /*0920*/  IMAD.WIDE R4, R11, 0x4, R4 ;  /* 0x000000040b047825 */ /* 0x001fca00078e0204 */
[----:B------:R-:W2:Y:S01]  /*0930*/  LDG.E R13, desc[UR8][R4.64] ;  /* 0x00000008040d7981 */ /* 0x000ea2000c1e1900 */
[----:B------:R-:W-:-:S04]  /*0940*/  IADD3 R9, P0, PT, R19, UR4, RZ ;  /* 0x0000000413097c10 */ /* 0x000fc8000ff1e0ff */
[----:B------:R-:W-:Y:S02]  /*0950*/  IADD3.X R10, PT, PT, RZ, RZ, RZ, P0, !PT ;  /* 0x000000ffff0a7210 */ /* 0x000fe400007fe4ff */
[----:B----4-:R-:W-:-:S04]  /*0960*/  LEA R8, P0, R9, UR6, 0x2 ;  /* 0x0000000609087c11 */ /* 0x010fc8000f8010ff */
[----:B------:R-:W-:Y:S01]  /*0970*/  LEA.HI.X R9, R9, UR7, R10, 0x2, P0 ;  /* 0x0000000709097c11 */ /* 0x000fe200080f140a */
[----:B------:R-:W-:-:S04]  /*0980*/  IMAD.WIDE R10, R17, 0x4, R4 ;  /* 0x00000004110a7825 */ /* 0x000fc800078e0204 */
[----:B------:R-:W4:Y:S04]  /*0990*/  LDG.E R8, desc[UR8][R8.64+0x4] ;  /* 0x0000040808087981 */ /* 0x000f28000c1e1900 */
[----:B------:R-:W4:Y:S01]  /*09a0*/  LDG.E R11, desc[UR8][R10.64] ;  /* 0x000000080a0b7981 */ /* 0x000f22000c1e1900 */
[----:B-1-3--:R-:W-:Y:S01]  /*09b0*/  I2FP.F32.S32 R15, R0 ;  /* 0x00000000000f7245 */ /* 0x00afe20000201400 */
[----:B------:R-:W-:-:S04]  /*09c0*/  UIADD3 UR4, UPT, UPT, UR4, 0x2, URZ ;  /* 0x0000000204047890 */ /* 0x000fc8000fffe0ff */
[----:B--2---:R-:W-:-:S06]  /*09d0*/  FFMA R13, R2, R13, R15 ;  /* 0x0000000d020d7223 */ /* 0x004fcc000000000f */
[----:B------:R-:W0:Y:S02]  /*09e0*/  F2I.TRUNC.NTZ R13, R13 ;  /* 0x0000000d000d7305 */ /* 0x000e24000020f100 */
[----:B0-----:R-:W-:-:S05]  /*09f0*/  I2FP.F32.S32 R3, R13 ;  /* 0x0000000d00037245 */ /* 0x001fca0000201400 */
[----:B----4-:R-:W-:-:S04]  /*0a00*/  FFMA R3, R8, R11, R3 ;  /* 0x0000000b08037223 */ /* 0x010fc80000000003 */
[----:B------:R4:W0:Y:S03]  /*0a10*/  F2I.TRUNC.NTZ R0, R3 ;  /* 0x0000000300007305 */ /* 0x000826000020f100 */
.L_x_6:
[----:B------:R-:W-:Y:S05]  /*0a20*/  BRA.U UP1, `(.L_x_2) ;  /* 0x00000001012c7547 */ /* 0x000fea000b800000 */
[----:B--2-4-:R-:W2:Y:S01]  /*0a30*/  LDC.64 R2, c[0x0][0x380] ;  /* 0x0000e000ff027b82 */ /* 0x014ea20000000a00 */
[----:B------:R-:W-:Y:S01]  /*0a40*/  IADD3 R19, PT, PT, R19, UR4, RZ ;  /* 0x0000000413137c10 */ /* 0x000fe2000fffe0ff */
[----:B------:R-:W-:-:S06]  /*0a50*/  IMAD R9, R17, UR4, R16 ;  /* 0x0000000411097c24 */ /* 0x000fcc000f8e0210 */
[----:B0-----:R-:W0:Y:S01]  /*0a60*/  LDC.64 R4, c[0x0][0x388] ;  /* 0x0000e200ff047b82 */ /* 0x001e220000000a00 */
[----:B--2---:R-:W-:-:S06]  /*0a70*/  IMAD.WIDE.U32 R2, R19, 0x4, R2 ;  /* 0x0000000413027825 */ /* 0x004fcc00078e0002 */
[----:B------:R-:W2:Y:S01]  /*0a80*/  LDG.E R2, desc[UR8][R2.64] ;  /* 0x0000000802027981 */ /* 0x000ea2000c1e1900 */
[----:B0-----:R-:W-:-:S06]  /*0a90*/  IMAD.WIDE R4, R9, 0x4, R4 ;  /* 0x0000000409047825 */ /* 0x001fcc00078e0204 */
[----:B------:R-:W2:Y:S01]  /*0aa0*/  LDG.E R5, desc[UR8][R4.64] ;  /* 0x0000000804057981 */ /* 0x000ea2000c1e1900 */
[----:B-1-3--:R-:W-:-:S05]  /*0ab0*/  I2FP.F32.S32 R9, R0 ;  /* 0x0000000000097245 */ /* 0x00afca0000201400 */
[----:B--2---:R-:W-:-:S06]  /*0ac0*/  FFMA R0, R2, R5, R9 ;  /* 0x0000000502007223 */ /* 0x004fcc0000000009 */
[----:B------:R-:W0:Y:S02]  /*0ad0*/  F2I.TRUNC.NTZ R0, R0 ;  /* 0x0000000000007305 */ /* 0x000e24000020f100 */
.L_x_2:
[----:B--2-4-:R-:W2:Y:S01]  /*0ae0*/  LDC.64 R2, c[0x0][0x390] ;  /* 0x0000e400ff027b82 */ /* 0x014ea20000000a00 */
[----:B------:R-:W-:Y:S01]  /*0af0*/  IMAD R17, R18, R17, R16 ;  /* 0x0000001112117224 */ /* 0x000fe200078e0210 */
[----:B------:R-:W-:Y:S01]  /*0b00*/  MOV R8, 0x0 ;  /* 0x0000000000087802 */ /* 0x000fe20000000f00 */
[----:B01-3--:R0:W-:Y:S01]  /*0b10*/  STL [R1], R0 ;  /* 0x0000000001007387 */ /* 0x00b1e20000100800 */
[----:B------:R-:W-:Y:S01]  /*0b20*/  I2FP.F32.S32 R11, R0 ;  /* 0x00000000000b7245 */ /* 0x000fe20000201400 */
[----:B------:R-:W1:Y:S03]  /*0b30*/  LDCU.64 UR4, c[0x4][0x8] ;  /* 0x01000100ff0477ac */ /* 0x000e660008000a00 */
[----:B------:R-:W3:Y:S01]  /*0b40*/  LDC.64 R8, c[0x4][R8] ;  /* 0x0100000008087b82 */ /* 0x000ee20000000a00 */
[----:B-1----:R-:W-:Y:S01]  /*0b50*/  MOV R4, UR4 ;  /* 0x0000000400047c02 */ /* 0x002fe20008000f00 */
[----:B--2---:R-:W-:Y:S01]  /*0b60*/  IMAD.WIDE R2, R17, 0x4, R2 ;  /* 0x0000000411027825 */ /* 0x004fe200078e0202 */
[----:B------:R-:W-:-:S04]  /*0b70*/  MOV R5, UR5 ;  /* 0x0000000500057c02 */ /* 0x000fc80008000f00 */
[----:B------:R0:W-:Y:S03]  /*0b80*/  STG.E desc[UR8][R2.64], R11 ;  /* 0x0000000b02007986 */ /* 0x0001e6000c101908 */
[----:B------:R-:W-:-:S07]  /*0b90*/  LEPC R20, `(.L_x_7) ;  /* 0x000000001014794e */ /* 0x000fce0000000000 */
[----:B0--3--:R-:W-:Y:S05]  /*0ba0*/  CALL.ABS.NOINC R8 ;  /* 0x0000000008007343 */ /* 0x009fea0003c00000 */
.L_x_7:
[----:B------:R-:W-:Y:S05]  /*0bb0*/  EXIT ;  /* 0x000000000000794d */ /* 0x000fea0003800000 */
.L_x_8:
        /* <DEDUP_REMOVED lines=12> */
.L_x_10:


//--------------------- .nv.global.init           --------------------------
	.section	.nv.global.init,"aw",@progbits
.nv.global.init:
	.type		$str,@object
	.size		$str,($str$1 - $str)
$str:
        /*0000*/ 	.byte	0x25, 0x64, 0x0a, 0x00
	.type		$str$1,@object
	.size		$str$1,(.L_1 - $str$1)
$str$1:
        /*0004*/ 	.byte	0x61, 0x6e, 0x64, 0x20, 0x68, 0x65, 0x6c, 0x6c, 0x6f, 0x20, 0x66, 0x72, 0x6f, 0x6d, 0x20, 0x41
        /*0014*/ 	.byte	0x33, 0x30, 0x20, 0x47, 0x50, 0x55, 0x21, 0x0a, 0x00
.L_1:


//--------------------- .nv.shared.reserved.0     --------------------------
	.section	.nv.shared.reserved.0,"aw",@nobits
	.weak		__nv_reservedSMEM_offset_0_alias
	.size		__nv_reservedSMEM_offset_0_alias, 0, 64
	.other		__nv_reservedSMEM_offset_0_alias,@"STO_CUDA_RESERVED_SHARED STV_DEFAULT"
__nv_reservedSMEM_offset_0_alias:
	.zero		0
	.zero		64


//--------------------- .nv.constant0._Z12helloFromGPUv --------------------------
	.section	.nv.constant0._Z12helloFromGPUv,"a",@progbits
	.sectionflags	@""
	.align	4
.nv.constant0._Z12helloFromGPUv:
	.zero		896


//--------------------- .nv.constant0._Z15gpu_matrix_multPfS_S_iii --------------------------
	.section	.nv.constant0._Z15gpu_matrix_multPfS_S_iii,"a",@progbits
	.sectionflags	@""
	.align	4
.nv.constant0._Z15gpu_matrix_multPfS_S_iii:
	.zero		932


//--------------------- SYMBOLS --------------------------

	.type		.nv.reservedSmem.offset0,@object
	.size		.nv.reservedSmem.offset0,0x4
	.type		vprintf,@function
